//
// Generated by NVIDIA NVVM Compiler
//
// Compiler Build ID: CL-36424714
// Cuda compilation tools, release 13.0, V13.0.88
// Based on NVVM 20.0.0
//

.version 9.0
.target sm_100
.address_size 64

	// .globl	_Z9primecudaPiS_

.visible .entry _Z9primecudaPiS_(
	.param .u64 .ptr .align 1 _Z9primecudaPiS__param_0,
	.param .u64 .ptr .align 1 _Z9primecudaPiS__param_1
)
{
	.reg .pred 	%p<9>;
	.reg .b32 	%r<16>;
	.reg .b32 	%f<4>;
	.reg .b64 	%rd<7>;

	ld.param.u64 	%rd2, [_Z9primecudaPiS__param_0];
	ld.param.u64 	%rd1, [_Z9primecudaPiS__param_1];
	cvta.to.global.u64 	%rd3, %rd2;
	mov.u32 	%r4, %ctaid.x;
	mov.u32 	%r5, %tid.x;
	ld.global.u32 	%r6, [%rd3];
	shr.s32 	%r7, %r6, 31;
	shr.u32 	%r8, %r7, 22;
	add.s32 	%r9, %r6, %r8;
	shr.s32 	%r10, %r9, 10;
	mad.lo.s32 	%r11, %r4, %r10, %r4;
	add.s32 	%r1, %r11, %r5;
	setp.gt.s32 	%p1, %r1, %r6;
	and.b32  	%r12, %r1, 1;
	setp.eq.b32 	%p2, %r12, 1;
	not.pred 	%p3, %p2;
	or.pred  	%p4, %p1, %p3;
	@%p4 bra 	$L__BB0_7;
	cvt.rn.f32.s32 	%f2, %r1;
	sqrt.rn.f32 	%f1, %f2;
	setp.ltu.f32 	%p5, %f1, 0f40400000;
	@%p5 bra 	$L__BB0_5;
	mov.b32 	%r15, 3;
	bra.uni 	$L__BB0_4;
$L__BB0_3:
	add.s32 	%r15, %r15, 1;
	cvt.rn.f32.u32 	%f3, %r15;
	setp.ltu.f32 	%p7, %f1, %f3;
	@%p7 bra 	$L__BB0_5;
$L__BB0_4:
	rem.s32 	%r14, %r1, %r15;
	setp.eq.s32 	%p6, %r14, 0;
	@%p6 bra 	$L__BB0_7;
	bra.uni 	$L__BB0_3;
$L__BB0_5:
	setp.lt.u32 	%p8, %r1, 3;
	@%p8 bra 	$L__BB0_7;
	cvta.to.global.u64 	%rd4, %rd1;
	mul.wide.s32 	%rd5, %r1, 4;
	add.s64 	%rd6, %rd4, %rd5;
	st.global.u32 	[%rd6], %r1;
$L__BB0_7:
	ret;

}


// ===== COMPILED SASS (sm_100) =====

	.target	sm_100

	.elftype	@"ET_EXEC"


//--------------------- .note.nv.tkinfo           --------------------------
	.section	.note.nv.tkinfo,"",@"SHT_NOTE"
	.sectionflags	@"SHF_NOTE_NV_TKINFO"
	.tkinfo
        /*0018*/ 	.word	0x00000002
        /*0030*/ 	.string	""
        /*0030*/ 	.string	"ptxas"
        /*0030*/ 	.string	"Cuda compilation tools, release 13.0, V13.0.88"
        /*0030*/ 	.string	"Build cuda_13.0.r13.0/compiler.36424714_0"
        /*0030*/ 	.string	"-arch sm_100 -m 64 "



//--------------------- .note.nv.cuinfo           --------------------------
	.section	.note.nv.cuinfo,"",@"SHT_NOTE"
	.sectionflags	@"SHF_NOTE_NV_CUINFO"
        /*0018*/ 	.short	0x0002
        /*001a*/ 	.short	0x0064
        /*001c*/ 	.short	0x0082
	.zero		2


//--------------------- .nv.info                  --------------------------
	.section	.nv.info,"",@"SHT_CUDA_INFO"
	.align	4


	//----- nvinfo : EIATTR_REGCOUNT
	.align		4
        /*0000*/ 	.byte	0x04, 0x2f
        /*0002*/ 	.short	(.L_1 - .L_0)
	.align		4
.L_0:
        /*0004*/ 	.word	index@(_Z9primecudaPiS_)
        /*0008*/ 	.word	0x0000000e


	//----- nvinfo : EIATTR_FRAME_SIZE
	.align		4
.L_1:
        /*000c*/ 	.byte	0x04, 0x11
        /*000e*/ 	.short	(.L_3 - .L_2)
	.align		4
.L_2:
        /*0010*/ 	.word	index@($__internal_0_$__cuda_sm20_sqrt_rn_f32_slowpath)
        /*0014*/ 	.word	0x00000000


	//----- nvinfo : EIATTR_FRAME_SIZE
	.align		4
.L_3:
        /*0018*/ 	.byte	0x04, 0x11
        /*001a*/ 	.short	(.L_5 - .L_4)
	.align		4
.L_4:
        /*001c*/ 	.word	index@(_Z9primecudaPiS_)
        /*0020*/ 	.word	0x00000000


	//----- nvinfo : EIATTR_MIN_STACK_SIZE
	.align		4
.L_5:
        /*0024*/ 	.byte	0x04, 0x12
        /*0026*/ 	.short	(.L_7 - .L_6)
	.align		4
.L_6:
        /*0028*/ 	.word	index@(_Z9primecudaPiS_)
        /*002c*/ 	.word	0x00000000
.L_7:


//--------------------- .nv.compat                --------------------------
	.section	.nv.compat,"",@"SHT_CUDA_COMPAT_INFO"
	.align	4
        /*0000*/ 	.byte	0x02, 0x09, 0x00, 0x00, 0x02, 0x02, 0x01, 0x00, 0x02, 0x05, 0x05, 0x00, 0x03, 0x07, 0x01, 0x01
        /*0010*/ 	.byte	0x02, 0x03, 0x00, 0x00, 0x02, 0x06, 0x01, 0x00, 0x04, 0x0b, 0x08, 0x00, 0x01, 0x00, 0x00, 0x00
        /*0020*/ 	.byte	0x00, 0x00, 0x00, 0x00


//--------------------- .nv.info._Z9primecudaPiS_ --------------------------
	.section	.nv.info._Z9primecudaPiS_,"",@"SHT_CUDA_INFO"
	.sectionflags	@""
	.align	4


	//----- nvinfo : EIATTR_CUDA_API_VERSION
	.align		4
        /*0000*/ 	.byte	0x04, 0x37
        /*0002*/ 	.short	(.L_9 - .L_8)
.L_8:
        /*0004*/ 	.word	0x00000082


	//----- nvinfo : EIATTR_KPARAM_INFO
	.align		4
.L_9:
        /*0008*/ 	.byte	0x04, 0x17
        /*000a*/ 	.short	(.L_11 - .L_10)
.L_10:
        /*000c*/ 	.word	0x00000000
        /*0010*/ 	.short	0x0001
        /*0012*/ 	.short	0x0008
        /*0014*/ 	.byte	0x00, 0xf5, 0x21, 0x00


	//----- nvinfo : EIATTR_KPARAM_INFO
	.align		4
.L_11:
        /*0018*/ 	.byte	0x04, 0x17
        /*001a*/ 	.short	(.L_13 - .L_12)
.L_12:
        /*001c*/ 	.word	0x00000000
        /*0020*/ 	.short	0x0000
        /*0022*/ 	.short	0x0000
        /*0024*/ 	.byte	0x00, 0xf5, 0x21, 0x00


	//----- nvinfo : EIATTR_SPARSE_MMA_MASK
	.align		4
.L_13:
        /*0028*/ 	.byte	0x03, 0x50
        /*002a*/ 	.short	0x0000


	//----- nvinfo : EIATTR_MAXREG_COUNT
	.align		4
        /*002c*/ 	.byte	0x03, 0x1b
        /*002e*/ 	.short	0x00ff


	//----- nvinfo : EIATTR_MERCURY_ISA_VERSION
	.align		4
        /*0030*/ 	.byte	0x03, 0x5f
        /*0032*/ 	.short	0x0101


	//----- nvinfo : EIATTR_VRC_CTA_INIT_COUNT
	.align		4
        /*0034*/ 	.byte	0x02, 0x4a
	.zero		1
	.zero		1


	//----- nvinfo : EIATTR_EXIT_INSTR_OFFSETS
	.align		4
        /*0038*/ 	.byte	0x04, 0x1c
        /*003a*/ 	.short	(.L_15 - .L_14)


	//   ....[0]....
.L_14:
        /*003c*/ 	.word	0x000000e0


	//   ....[1]....
        /*0040*/ 	.word	0x000003a0


	//   ....[2]....
        /*0044*/ 	.word	0x00000410


	//   ....[3]....
        /*0048*/ 	.word	0x00000450


	//----- nvinfo : EIATTR_CRS_STACK_SIZE
	.align		4
.L_15:
        /*004c*/ 	.byte	0x04, 0x1e
        /*004e*/ 	.short	(.L_17 - .L_16)
.L_16:
        /*0050*/ 	.word	0x00000000


	//----- nvinfo : EIATTR_CBANK_PARAM_SIZE
	.align		4
.L_17:
        /*0054*/ 	.byte	0x03, 0x19
        /*0056*/ 	.short	0x0010


	//----- nvinfo : EIATTR_PARAM_CBANK
	.align		4
        /*0058*/ 	.byte	0x04, 0x0a
        /*005a*/ 	.short	(.L_19 - .L_18)
	.align		4
.L_18:
        /*005c*/ 	.word	index@(.nv.constant0._Z9primecudaPiS_)
        /*0060*/ 	.short	0x0380
        /*0062*/ 	.short	0x0010


	//----- nvinfo : EIATTR_SW_WAR
	.align		4
.L_19:
        /*0064*/ 	.byte	0x04, 0x36
        /*0066*/ 	.short	(.L_21 - .L_20)
.L_20:
        /*0068*/ 	.word	0x00000008
.L_21:


//--------------------- .nv.callgraph             --------------------------
	.section	.nv.callgraph,"",@"SHT_CUDA_CALLGRAPH"
	.align	4
	.sectionentsize	8
	.align		4
        /*0000*/ 	.word	0x00000000
	.align		4
        /*0004*/ 	.word	0xffffffff
	.align		4
        /*0008*/ 	.word	0x00000000
	.align		4
        /*000c*/ 	.word	0xfffffffe
	.align		4
        /*0010*/ 	.word	0x00000000
	.align		4
        /*0014*/ 	.word	0xfffffffd
	.align		4
        /*0018*/ 	.word	0x00000000
	.align		4
        /*001c*/ 	.word	0xfffffffc


//--------------------- .text._Z9primecudaPiS_    --------------------------
	.section	.text._Z9primecudaPiS_,"ax",@progbits
	.align	128
        .global         _Z9primecudaPiS_
        .type           _Z9primecudaPiS_,@function
        .size           _Z9primecudaPiS_,(.L_x_8 - _Z9primecudaPiS_)
        .other          _Z9primecudaPiS_,@"STO_CUDA_ENTRY STV_DEFAULT"
_Z9primecudaPiS_:
.text._Z9primecudaPiS_:
[----:B------:R-:W-:Y:S08]  /*0000*/  LDC R1, c[0x0][0x37c] ;  /* 0x0000df00ff017b82 */ /* 0x000ff00000000800 */
[----:B------:R-:W0:Y:S01]  /*0010*/  LDC.64 R4, c[0x0][0x380] ;  /* 0x0000e000ff047b82 */ /* 0x000e220000000a00 */
[----:B------:R-:W0:Y:S02]  /*0020*/  LDCU.64 UR4, c[0x0][0x358] ;  /* 0x00006b00ff0477ac */ /* 0x000e240008000a00 */
[----:B0-----:R-:W2:Y:S01]  /*0030*/  LDG.E R5, desc[UR4][R4.64] ;  /* 0x0000000404057981 */ /* 0x001ea2000c1e1900 */
[----:B------:R-:W0:Y:S01]  /*0040*/  S2R R3, SR_CTAID.X ;  /* 0x0000000000037919 */ /* 0x000e220000002500 */
[----:B------:R-:W1:Y:S01]  /*0050*/  S2R R7, SR_TID.X ;  /* 0x0000000000077919 */ /* 0x000e620000002100 */
[----:B--2---:R-:W-:-:S04]  /*0060*/  SHF.R.S32.HI R0, RZ, 0x1f, R5 ;  /* 0x0000001fff007819 */ /* 0x004fc80000011405 */
[----:B------:R-:W-:-:S04]  /*0070*/  LEA.HI R0, R0, R5, RZ, 0xa ;  /* 0x0000000500007211 */ /* 0x000fc800078f50ff */
[----:B------:R-:W-:-:S05]  /*0080*/  SHF.R.S32.HI R0, RZ, 0xa, R0 ;  /* 0x0000000aff007819 */ /* 0x000fca0000011400 */
[----:B0-----:R-:W-:-:S04]  /*0090*/  IMAD R0, R0, R3, R3 ;  /* 0x0000000300007224 */ /* 0x001fc800078e0203 */
[----:B-1----:R-:W-:-:S05]  /*00a0*/  IMAD.IADD R2, R0, 0x1, R7 ;  /* 0x0000000100027824 */ /* 0x002fca00078e0207 */
[----:B------:R-:W-:-:S04]  /*00b0*/  LOP3.LUT R0, R2, 0x1, RZ, 0xc0, !PT ;  /* 0x0000000102007812 */ /* 0x000fc800078ec0ff */
[----:B------:R-:W-:-:S04]  /*00c0*/  ISETP.NE.U32.AND P0, PT, R0, 0x1, PT ;  /* 0x000000010000780c */ /* 0x000fc80003f05070 */
[----:B------:R-:W-:-:S13]  /*00d0*/  ISETP.GT.OR P0, PT, R2, R5, P0 ;  /* 0x000000050200720c */ /* 0x000fda0000704670 */
[----:B------:R-:W-:Y:S05]  /*00e0*/  @P0 EXIT ;  /* 0x000000000000094d */ /* 0x000fea0003800000 */
[----:B------:R-:W-:Y:S01]  /*00f0*/  I2FP.F32.S32 R0, R2 ;  /* 0x0000000200007245 */ /* 0x000fe20000201400 */
[----:B------:R-:W-:Y:S03]  /*0100*/  BSSY.RECONVERGENT B0, `(.L_x_0) ;  /* 0x000000d000007945 */ /* 0x000fe60003800200 */
[----:B------:R0:W1:Y:S01]  /*0110*/  MUFU.RSQ R3, R0 ;  /* 0x0000000000037308 */ /* 0x0000620000001400 */
[----:B------:R-:W-:-:S05]  /*0120*/  VIADD R4, R0, 0xf3000000 ;  /* 0xf300000000047836 */ /* 0x000fca0000000000 */
[----:B------:R-:W-:-:S13]  /*0130*/  ISETP.GT.U32.AND P0, PT, R4, 0x727fffff, PT ;  /* 0x727fffff0400780c */ /* 0x000fda0003f04070 */
[----:B01----:R-:W-:Y:S05]  /*0140*/  @!P0 BRA `(.L_x_1) ;  /* 0x0000000000108947 */ /* 0x003fea0003800000 */
[----:B------:R-:W-:-:S07]  /*0150*/  MOV R8, 0x170 ;  /* 0x0000017000087802 */ /* 0x000fce0000000f00 */
[----:B------:R-:W-:Y:S05]  /*0160*/  CALL.REL.NOINC `($__internal_0_$__cuda_sm20_sqrt_rn_f32_slowpath) ;  /* 0x0000000000bc7944 */ /* 0x000fea0003c00000 */
[----:B------:R-:W-:Y:S01]  /*0170*/  IMAD.MOV.U32 R0, RZ, RZ, R3 ;  /* 0x000000ffff007224 */ /* 0x000fe200078e0003 */
[----:B------:R-:W-:Y:S06]  /*0180*/  BRA `(.L_x_2) ;  /* 0x0000000000107947 */ /* 0x000fec0003800000 */
.L_x_1:
[----:B------:R-:W-:Y:S01]  /*0190*/  FMUL.FTZ R5, R0, R3 ;  /* 0x0000000300057220 */ /* 0x000fe20000410000 */
[----:B------:R-:W-:-:S03]  /*01a0*/  FMUL.FTZ R3, R3, 0.5 ;  /* 0x3f00000003037820 */ /* 0x000fc60000410000 */
[----:B------:R-:W-:-:S04]  /*01b0*/  FFMA R0, -R5, R5, R0 ;  /* 0x0000000505007223 */ /* 0x000fc80000000100 */
[----:B------:R-:W-:-:S07]  /*01c0*/  FFMA R0, R0, R3, R5 ;  /* 0x0000000300007223 */ /* 0x000fce0000000005 */
.L_x_2:
[----:B------:R-:W-:Y:S05]  /*01d0*/  BSYNC.RECONVERGENT B0 ;  /* 0x0000000000007941 */ /* 0x000fea0003800200 */
.L_x_0:
[----:B------:R-:W-:Y:S01]  /*01e0*/  FSETP.GE.AND P0, PT, R0, 3, PT ;  /* 0x404000000000780b */ /* 0x000fe20003f06000 */
[----:B------:R-:W-:-:S12]  /*01f0*/  BSSY.RECONVERGENT B0, `(.L_x_3) ;  /* 0x0000020000007945 */ /* 0x000fd80003800200 */
[----:B------:R-:W-:Y:S05]  /*0200*/  @!P0 BRA `(.L_x_4) ;  /* 0x0000000000788947 */ /* 0x000fea0003800000 */
[----:B------:R-:W-:Y:S01]  /*0210*/  HFMA2 R11, -RZ, RZ, 0, 1.78813934326171875e-07 ;  /* 0x00000003ff0b7431 */ /* 0x000fe200000001ff */
[----:B------:R-:W-:-:S07]  /*0220*/  IABS R6, R2 ;  /* 0x0000000200067213 */ /* 0x000fce0000000000 */
.L_x_5:
[-C--:B------:R-:W-:Y:S02]  /*0230*/  IABS R8, R11.reuse ;  /* 0x0000000b00087213 */ /* 0x080fe40000000000 */
[----:B------:R-:W-:Y:S02]  /*0240*/  IABS R9, R11 ;  /* 0x0000000b00097213 */ /* 0x000fe40000000000 */
[----:B------:R-:W0:Y:S01]  /*0250*/  I2F.RP R3, R8 ;  /* 0x0000000800037306 */ /* 0x000e220000209400 */
[----:B------:R-:W-:Y:S02]  /*0260*/  ISETP.GE.AND P2, PT, R2, RZ, PT ;  /* 0x000000ff0200720c */ /* 0x000fe40003f46270 */
[----:B------:R-:W-:-:S05]  /*0270*/  IMAD.MOV R10, RZ, RZ, -R9 ;  /* 0x000000ffff0a7224 */ /* 0x000fca00078e0a09 */
[----:B0-----:R-:W0:Y:S02]  /*0280*/  MUFU.RCP R3, R3 ;  /* 0x0000000300037308 */ /* 0x001e240000001000 */
[----:B0-----:R-:W-:Y:S01]  /*0290*/  VIADD R4, R3, 0xffffffe ;  /* 0x0ffffffe03047836 */ /* 0x001fe20000000000 */
[----:B------:R-:W-:-:S05]  /*02a0*/  IABS R3, R2 ;  /* 0x0000000200037213 */ /* 0x000fca0000000000 */
[----:B------:R0:W1:Y:S02]  /*02b0*/  F2I.FTZ.U32.TRUNC.NTZ R5, R4 ;  /* 0x0000000400057305 */ /* 0x000064000021f000 */
[----:B0-----:R-:W-:Y:S01]  /*02c0*/  MOV R4, RZ ;  /* 0x000000ff00047202 */ /* 0x001fe20000000f00 */
[----:B-1----:R-:W-:-:S04]  /*02d0*/  IMAD.MOV R7, RZ, RZ, -R5 ;  /* 0x000000ffff077224 */ /* 0x002fc800078e0a05 */
[----:B------:R-:W-:-:S04]  /*02e0*/  IMAD R7, R7, R8, RZ ;  /* 0x0000000807077224 */ /* 0x000fc800078e02ff */
[----:B------:R-:W-:-:S06]  /*02f0*/  IMAD.HI.U32 R5, R5, R7, R4 ;  /* 0x0000000705057227 */ /* 0x000fcc00078e0004 */
[----:B------:R-:W-:-:S04]  /*0300*/  IMAD.HI.U32 R5, R5, R6, RZ ;  /* 0x0000000605057227 */ /* 0x000fc800078e00ff */
[----:B------:R-:W-:-:S05]  /*0310*/  IMAD R5, R5, R10, R3 ;  /* 0x0000000a05057224 */ /* 0x000fca00078e0203 */
[----:B------:R-:W-:-:S13]  /*0320*/  ISETP.GT.U32.AND P0, PT, R8, R5, PT ;  /* 0x000000050800720c */ /* 0x000fda0003f04070 */
[----:B------:R-:W-:Y:S01]  /*0330*/  @!P0 IMAD.IADD R5, R5, 0x1, -R8 ;  /* 0x0000000105058824 */ /* 0x000fe200078e0a08 */
[----:B------:R-:W-:-:S04]  /*0340*/  ISETP.NE.AND P0, PT, R11, RZ, PT ;  /* 0x000000ff0b00720c */ /* 0x000fc80003f05270 */
[----:B------:R-:W-:-:S13]  /*0350*/  ISETP.GT.U32.AND P1, PT, R8, R5, PT ;  /* 0x000000050800720c */ /* 0x000fda0003f24070 */
[----:B------:R-:W-:-:S05]  /*0360*/  @!P1 IADD3 R5, PT, PT, R5, -R8, RZ ;  /* 0x8000000805059210 */ /* 0x000fca0007ffe0ff */
[----:B------:R-:W-:Y:S01]  /*0370*/  @!P2 IMAD.MOV R5, RZ, RZ, -R5 ;  /* 0x000000ffff05a224 */ /* 0x000fe200078e0a05 */
[----:B------:R-:W-:-:S04]  /*0380*/  @!P0 LOP3.LUT R5, RZ, R11, RZ, 0x33, !PT ;  /* 0x0000000bff058212 */ /* 0x000fc800078e33ff */
[----:B------:R-:W-:-:S13]  /*0390*/  ISETP.NE.AND P0, PT, R5, RZ, PT ;  /* 0x000000ff0500720c */ /* 0x000fda0003f05270 */
[----:B------:R-:W-:Y:S05]  /*03a0*/  @!P0 EXIT ;  /* 0x000000000000894d */ /* 0x000fea0003800000 */
[----:B------:R-:W-:-:S05]  /*03b0*/  VIADD R11, R11, 0x1 ;  /* 0x000000010b0b7836 */ /* 0x000fca0000000000 */
[----:B------:R-:W-:-:S04]  /*03c0*/  I2FP.F32.U32 R3, R11 ;  /* 0x0000000b00037245 */ /* 0x000fc80000201000 */
[----:B------:R-:W-:-:S13]  /*03d0*/  FSETP.GE.AND P0, PT, R0, R3, PT ;  /* 0x000000030000720b */ /* 0x000fda0003f06000 */
[----:B------:R-:W-:Y:S05]  /*03e0*/  @P0 BRA `(.L_x_5) ;  /* 0xfffffffc00900947 */ /* 0x000fea000383ffff */
.L_x_4:
[----:B------:R-:W-:Y:S05]  /*03f0*/  BSYNC.RECONVERGENT B0 ;  /* 0x0000000000007941 */ /* 0x000fea0003800200 */
.L_x_3:
[----:B------:R-:W-:-:S13]  /*0400*/  ISETP.GE.U32.AND P0, PT, R2, 0x3, PT ;  /* 0x000000030200780c */ /* 0x000fda0003f06070 */
[----:B------:R-:W-:Y:S05]  /*0410*/  @!P0 EXIT ;  /* 0x000000000000894d */ /* 0x000fea0003800000 */
[----:B------:R-:W0:Y:S02]  /*0420*/  LDC.64 R4, c[0x0][0x388] ;  /* 0x0000e200ff047b82 */ /* 0x000e240000000a00 */
[----:B0-----:R-:W-:-:S05]  /*0430*/  IMAD.WIDE R4, R2, 0x4, R4 ;  /* 0x0000000402047825 */ /* 0x001fca00078e0204 */
[----:B------:R-:W-:Y:S01]  /*0440*/  STG.E desc[UR4][R4.64], R2 ;  /* 0x0000000204007986 */ /* 0x000fe2000c101904 */
[----:B------:R-:W-:Y:S05]  /*0450*/  EXIT ;  /* 0x000000000000794d */ /* 0x000fea0003800000 */
        .weak           $__internal_0_$__cuda_sm20_sqrt_rn_f32_slowpath
        .type           $__internal_0_$__cuda_sm20_sqrt_rn_f32_slowpath,@function
        .size           $__internal_0_$__cuda_sm20_sqrt_rn_f32_slowpath,(.L_x_8 - $__internal_0_$__cuda_sm20_sqrt_rn_f32_slowpath)
$__internal_0_$__cuda_sm20_sqrt_rn_f32_slowpath:
[----:B------:R-:W-:-:S13]  /*0460*/  LOP3.LUT P0, RZ, R0, 0x7fffffff, RZ, 0xc0, !PT ;  /* 0x7fffffff00ff7812 */ /* 0x000fda000780c0ff */
[----:B------:R-:W-:Y:S01]  /*0470*/  @!P0 MOV R3, R0 ;  /* 0x0000000000038202 */ /* 0x000fe20000000f00 */
[----:B------:R-:W-:Y:S06]  /*0480*/  @!P0 BRA `(.L_x_6) ;  /* 0x0000000000408947 */ /* 0x000fec0003800000 */
[----:B------:R-:W-:-:S13]  /*0490*/  FSETP.GEU.FTZ.AND P0, PT, R0, RZ, PT ;  /* 0x000000ff0000720b */ /* 0x000fda0003f1e000 */
[----:B------:R-:W-:Y:S01]  /*04a0*/  @!P0 IMAD.MOV.U32 R3, RZ, RZ, 0x7fffffff ;  /* 0x7fffffffff038424 */ /* 0x000fe200078e00ff */
[----:B------:R-:W-:Y:S06]  /*04b0*/  @!P0 BRA `(.L_x_6) ;  /* 0x0000000000348947 */ /* 0x000fec0003800000 */
[----:B------:R-:W-:-:S13]  /*04c0*/  FSETP.GTU.FTZ.AND P0, PT, |R0|, +INF , PT ;  /* 0x7f8000000000780b */ /* 0x000fda0003f1c200 */
[----:B------:R-:W-:Y:S01]  /*04d0*/  @P0 FADD.FTZ R3, R0, 1 ;  /* 0x3f80000000030421 */ /* 0x000fe20000010000 */
[----:B------:R-:W-:Y:S06]  /*04e0*/  @P0 BRA `(.L_x_6) ;  /* 0x0000000000280947 */ /* 0x000fec0003800000 */
[----:B------:R-:W-:-:S13]  /*04f0*/  FSETP.NEU.FTZ.AND P0, PT, |R0|, +INF , PT ;  /* 0x7f8000000000780b */ /* 0x000fda0003f1d200 */
[----:B------:R-:W-:-:S04]  /*0500*/  @P0 FFMA R4, R0, 1.84467440737095516160e+19, RZ ;  /* 0x5f80000000040823 */ /* 0x000fc800000000ff */
[----:B------:R-:W0:Y:S02]  /*0510*/  @P0 MUFU.RSQ R3, R4 ;  /* 0x0000000400030308 */ /* 0x000e240000001400 */
[----:B0-----:R-:W-:Y:S01]  /*0520*/  @P0 FMUL.FTZ R5, R4, R3 ;  /* 0x0000000304050220 */ /* 0x001fe20000410000 */
[----:B------:R-:W-:Y:S01]  /*0530*/  @P0 FMUL.FTZ R7, R3, 0.5 ;  /* 0x3f00000003070820 */ /* 0x000fe20000410000 */
[----:B------:R-:W-:Y:S02]  /*0540*/  @!P0 IMAD.MOV.U32 R3, RZ, RZ, R0 ;  /* 0x000000ffff038224 */ /* 0x000fe400078e0000 */
[----:B------:R-:W-:-:S04]  /*0550*/  @P0 FADD.FTZ R6, -R5, -RZ ;  /* 0x800000ff05060221 */ /* 0x000fc80000010100 */
[----:B------:R-:W-:-:S04]  /*0560*/  @P0 FFMA R6, R5, R6, R4 ;  /* 0x0000000605060223 */ /* 0x000fc80000000004 */
[----:B------:R-:W-:-:S04]  /*0570*/  @P0 FFMA R6, R6, R7, R5 ;  /* 0x0000000706060223 */ /* 0x000fc80000000005 */
[----:B------:R-:W-:-:S07]  /*0580*/  @P0 FMUL.FTZ R3, R6, 2.3283064365386962891e-10 ;  /* 0x2f80000006030820 */ /* 0x000fce0000410000 */
.L_x_6:
[----:B------:R-:W-:Y:S01]  /*0590*/  MOV R4, R8 ;  /* 0x0000000800047202 */ /* 0x000fe20000000f00 */
[----:B------:R-:W-:-:S04]  /*05a0*/  IMAD.MOV.U32 R5, RZ, RZ, 0x0 ;  /* 0x00000000ff057424 */ /* 0x000fc800078e00ff */
[----:B------:R-:W-:Y:S05]  /*05b0*/  RET.REL.NODEC R4 `(_Z9primecudaPiS_) ;  /* 0xfffffff804907950 */ /* 0x000fea0003c3ffff */
.L_x_7:
[----:B------:R-:W-:-:S00]  /*05c0*/  BRA `(.L_x_7) ;  /* 0xfffffffc00fc7947 */ /* 0x000fc0000383ffff */
[----:B------:R-:W-:-:S00]  /*05d0*/  NOP ;  /* 0x0000000000007918 */ /* 0x000fc00000000000 */
        /* <DEDUP_REMOVED lines=10> */
.L_x_8:


//--------------------- .nv.shared.reserved.0     --------------------------
	.section	.nv.shared.reserved.0,"aw",@nobits
	.weak		__nv_reservedSMEM_offset_0_alias
	.size		__nv_reservedSMEM_offset_0_alias, 0, 64
	.other		__nv_reservedSMEM_offset_0_alias,@"STO_CUDA_RESERVED_SHARED STV_DEFAULT"
__nv_reservedSMEM_offset_0_alias:
	.zero		0
	.zero		64


//--------------------- .nv.constant0._Z9primecudaPiS_ --------------------------
	.section	.nv.constant0._Z9primecudaPiS_,"a",@progbits
	.sectionflags	@""
	.align	4
.nv.constant0._Z9primecudaPiS_:
	.zero		912


//--------------------- SYMBOLS --------------------------

	.type		.nv.reservedSmem.offset0,@object
	.size		.nv.reservedSmem.offset0,0x4
